//
// Generated by NVIDIA NVVM Compiler
//
// Compiler Build ID: CL-36424714
// Cuda compilation tools, release 13.0, V13.0.88
// Based on NVVM 20.0.0
//

.version 9.0
.target sm_100
.address_size 64

	// .globl	_Z20yuyv_to_ascii_kernelPhS_iii

.visible .entry _Z20yuyv_to_ascii_kernelPhS_iii(
	.param .u64 .ptr .align 1 _Z20yuyv_to_ascii_kernelPhS_iii_param_0,
	.param .u64 .ptr .align 1 _Z20yuyv_to_ascii_kernelPhS_iii_param_1,
	.param .u32 _Z20yuyv_to_ascii_kernelPhS_iii_param_2,
	.param .u32 _Z20yuyv_to_ascii_kernelPhS_iii_param_3,
	.param .u32 _Z20yuyv_to_ascii_kernelPhS_iii_param_4
)
{
	.reg .pred 	%p<6>;
	.reg .b16 	%rs<6>;
	.reg .b32 	%r<44>;
	.reg .b64 	%rd<13>;

	ld.param.u64 	%rd1, [_Z20yuyv_to_ascii_kernelPhS_iii_param_0];
	ld.param.u64 	%rd2, [_Z20yuyv_to_ascii_kernelPhS_iii_param_1];
	ld.param.u32 	%r6, [_Z20yuyv_to_ascii_kernelPhS_iii_param_2];
	ld.param.u32 	%r7, [_Z20yuyv_to_ascii_kernelPhS_iii_param_3];
	ld.param.u32 	%r8, [_Z20yuyv_to_ascii_kernelPhS_iii_param_4];
	mov.u32 	%r9, %ctaid.x;
	mov.u32 	%r10, %ntid.x;
	mov.u32 	%r11, %tid.x;
	mad.lo.s32 	%r1, %r9, %r10, %r11;
	mov.u32 	%r12, %ctaid.y;
	mov.u32 	%r13, %ntid.y;
	mov.u32 	%r14, %tid.y;
	mad.lo.s32 	%r15, %r12, %r13, %r14;
	div.s32 	%r3, %r6, %r8;
	div.s32 	%r16, %r7, %r8;
	setp.ge.s32 	%p1, %r1, %r3;
	setp.ge.s32 	%p2, %r15, %r16;
	or.pred  	%p3, %p1, %p2;
	@%p3 bra 	$L__BB0_3;
	mul.lo.s32 	%r4, %r8, %r1;
	mul.lo.s32 	%r18, %r6, %r15;
	mad.lo.s32 	%r5, %r18, %r8, %r4;
	mul.lo.s32 	%r19, %r7, %r6;
	setp.ge.s32 	%p4, %r5, %r19;
	@%p4 bra 	$L__BB0_3;
	shl.b32 	%r20, %r5, 1;
	cvt.s64.s32 	%rd3, %r20;
	cvta.to.global.u64 	%rd4, %rd1;
	add.s64 	%rd5, %rd4, %rd3;
	ld.global.u8 	%rs1, [%rd5];
	and.b32  	%r21, %r4, 1;
	setp.eq.b32 	%p5, %r21, 1;
	selp.b64 	%rd6, 1, 3, %p5;
	selp.b64 	%rd7, -1, 1, %p5;
	add.s64 	%rd8, %rd5, %rd7;
	ld.global.u8 	%r22, [%rd8];
	add.s64 	%rd9, %rd5, %rd6;
	ld.global.u8 	%r23, [%rd9];
	add.s32 	%r24, %r22, -128;
	add.s32 	%r25, %r23, -128;
	mul.wide.u16 	%r26, %rs1, 298;
	add.s32 	%r27, %r26, -4640;
	mad.lo.s32 	%r28, %r25, 409, %r27;
	shr.s32 	%r29, %r28, 8;
	mad.lo.s32 	%r30, %r24, -100, %r27;
	mad.lo.s32 	%r31, %r25, -208, %r30;
	shr.s32 	%r32, %r31, 8;
	mad.lo.s32 	%r33, %r24, 616, %r30;
	shr.s32 	%r34, %r33, 8;
	min.s32 	%r35, %r29, 255;
	max.s32 	%r36, %r35, 0;
	min.s32 	%r37, %r32, 255;
	max.s32 	%r38, %r37, 0;
	min.s32 	%r39, %r34, 255;
	max.s32 	%r40, %r39, 0;
	add.s32 	%r41, %r36, %r40;
	add.s32 	%r42, %r41, %r38;
	cvt.u16.u32 	%rs2, %r42;
	mul.hi.u16 	%rs3, %rs2, 21846;
	mul.lo.s16 	%rs4, %rs3, 10;
	shr.u16 	%rs5, %rs4, 8;
	mad.lo.s32 	%r43, %r3, %r15, %r1;
	cvt.s64.s32 	%rd10, %r43;
	cvta.to.global.u64 	%rd11, %rd2;
	add.s64 	%rd12, %rd11, %rd10;
	st.global.u8 	[%rd12], %rs5;
$L__BB0_3:
	ret;

}


// ===== COMPILED SASS (sm_100) =====

	.target	sm_100

	.elftype	@"ET_EXEC"


//--------------------- .note.nv.tkinfo           --------------------------
	.section	.note.nv.tkinfo,"",@"SHT_NOTE"
	.sectionflags	@"SHF_NOTE_NV_TKINFO"
	.tkinfo
        /*0018*/ 	.word	0x00000002
        /*0030*/ 	.string	""
        /*0030*/ 	.string	"ptxas"
        /*0030*/ 	.string	"Cuda compilation tools, release 13.0, V13.0.88"
        /*0030*/ 	.string	"Build cuda_13.0.r13.0/compiler.36424714_0"
        /*0030*/ 	.string	"-arch sm_100 -m 64 "



//--------------------- .note.nv.cuinfo           --------------------------
	.section	.note.nv.cuinfo,"",@"SHT_NOTE"
	.sectionflags	@"SHF_NOTE_NV_CUINFO"
        /*0018*/ 	.short	0x0002
        /*001a*/ 	.short	0x0064
        /*001c*/ 	.short	0x0082
	.zero		2


//--------------------- .nv.info                  --------------------------
	.section	.nv.info,"",@"SHT_CUDA_INFO"
	.align	4


	//----- nvinfo : EIATTR_REGCOUNT
	.align		4
        /*0000*/ 	.byte	0x04, 0x2f
        /*0002*/ 	.short	(.L_1 - .L_0)
	.align		4
.L_0:
        /*0004*/ 	.word	index@(_Z20yuyv_to_ascii_kernelPhS_iii)
        /*0008*/ 	.word	0x00000010


	//----- nvinfo : EIATTR_FRAME_SIZE
	.align		4
.L_1:
        /*000c*/ 	.byte	0x04, 0x11
        /*000e*/ 	.short	(.L_3 - .L_2)
	.align		4
.L_2:
        /*0010*/ 	.word	index@(_Z20yuyv_to_ascii_kernelPhS_iii)
        /*0014*/ 	.word	0x00000000


	//----- nvinfo : EIATTR_MIN_STACK_SIZE
	.align		4
.L_3:
        /*0018*/ 	.byte	0x04, 0x12
        /*001a*/ 	.short	(.L_5 - .L_4)
	.align		4
.L_4:
        /*001c*/ 	.word	index@(_Z20yuyv_to_ascii_kernelPhS_iii)
        /*0020*/ 	.word	0x00000000
.L_5:


//--------------------- .nv.compat                --------------------------
	.section	.nv.compat,"",@"SHT_CUDA_COMPAT_INFO"
	.align	4
        /*0000*/ 	.byte	0x02, 0x09, 0x00, 0x00, 0x02, 0x02, 0x01, 0x00, 0x02, 0x05, 0x05, 0x00, 0x03, 0x07, 0x01, 0x01
        /*0010*/ 	.byte	0x02, 0x03, 0x00, 0x00, 0x02, 0x06, 0x01, 0x00, 0x04, 0x0b, 0x08, 0x00, 0x09, 0x00, 0x00, 0x00
        /*0020*/ 	.byte	0x00, 0x00, 0x00, 0x00


//--------------------- .nv.info._Z20yuyv_to_ascii_kernelPhS_iii --------------------------
	.section	.nv.info._Z20yuyv_to_ascii_kernelPhS_iii,"",@"SHT_CUDA_INFO"
	.sectionflags	@""
	.align	4


	//----- nvinfo : EIATTR_CUDA_API_VERSION
	.align		4
        /*0000*/ 	.byte	0x04, 0x37
        /*0002*/ 	.short	(.L_7 - .L_6)
.L_6:
        /*0004*/ 	.word	0x00000082


	//----- nvinfo : EIATTR_KPARAM_INFO
	.align		4
.L_7:
        /*0008*/ 	.byte	0x04, 0x17
        /*000a*/ 	.short	(.L_9 - .L_8)
.L_8:
        /*000c*/ 	.word	0x00000000
        /*0010*/ 	.short	0x0004
        /*0012*/ 	.short	0x0018
        /*0014*/ 	.byte	0x00, 0xf0, 0x11, 0x00


	//----- nvinfo : EIATTR_KPARAM_INFO
	.align		4
.L_9:
        /*0018*/ 	.byte	0x04, 0x17
        /*001a*/ 	.short	(.L_11 - .L_10)
.L_10:
        /*001c*/ 	.word	0x00000000
        /*0020*/ 	.short	0x0003
        /*0022*/ 	.short	0x0014
        /*0024*/ 	.byte	0x00, 0xf0, 0x11, 0x00


	//----- nvinfo : EIATTR_KPARAM_INFO
	.align		4
.L_11:
        /*0028*/ 	.byte	0x04, 0x17
        /*002a*/ 	.short	(.L_13 - .L_12)
.L_12:
        /*002c*/ 	.word	0x00000000
        /*0030*/ 	.short	0x0002
        /*0032*/ 	.short	0x0010
        /*0034*/ 	.byte	0x00, 0xf0, 0x11, 0x00


	//----- nvinfo : EIATTR_KPARAM_INFO
	.align		4
.L_13:
        /*0038*/ 	.byte	0x04, 0x17
        /*003a*/ 	.short	(.L_15 - .L_14)
.L_14:
        /*003c*/ 	.word	0x00000000
        /*0040*/ 	.short	0x0001
        /*0042*/ 	.short	0x0008
        /*0044*/ 	.byte	0x00, 0xf5, 0x21, 0x00


	//----- nvinfo : EIATTR_KPARAM_INFO
	.align		4
.L_15:
        /*0048*/ 	.byte	0x04, 0x17
        /*004a*/ 	.short	(.L_17 - .L_16)
.L_16:
        /*004c*/ 	.word	0x00000000
        /*0050*/ 	.short	0x0000
        /*0052*/ 	.short	0x0000
        /*0054*/ 	.byte	0x00, 0xf5, 0x21, 0x00


	//----- nvinfo : EIATTR_SPARSE_MMA_MASK
	.align		4
.L_17:
        /*0058*/ 	.byte	0x03, 0x50
        /*005a*/ 	.short	0x0000


	//----- nvinfo : EIATTR_MAXREG_COUNT
	.align		4
        /*005c*/ 	.byte	0x03, 0x1b
        /*005e*/ 	.short	0x00ff


	//----- nvinfo : EIATTR_MERCURY_ISA_VERSION
	.align		4
        /*0060*/ 	.byte	0x03, 0x5f
        /*0062*/ 	.short	0x0101


	//----- nvinfo : EIATTR_VRC_CTA_INIT_COUNT
	.align		4
        /*0064*/ 	.byte	0x02, 0x4a
	.zero		1
	.zero		1


	//----- nvinfo : EIATTR_EXIT_INSTR_OFFSETS
	.align		4
        /*0068*/ 	.byte	0x04, 0x1c
        /*006a*/ 	.short	(.L_19 - .L_18)


	//   ....[0]....
.L_18:
        /*006c*/ 	.word	0x00000350


	//   ....[1]....
        /*0070*/ 	.word	0x000003b0


	//   ....[2]....
        /*0074*/ 	.word	0x00000680


	//----- nvinfo : EIATTR_CBANK_PARAM_SIZE
	.align		4
.L_19:
        /*0078*/ 	.byte	0x03, 0x19
        /*007a*/ 	.short	0x001c


	//----- nvinfo : EIATTR_PARAM_CBANK
	.align		4
        /*007c*/ 	.byte	0x04, 0x0a
        /*007e*/ 	.short	(.L_21 - .L_20)
	.align		4
.L_20:
        /*0080*/ 	.word	index@(.nv.constant0._Z20yuyv_to_ascii_kernelPhS_iii)
        /*0084*/ 	.short	0x0380
        /*0086*/ 	.short	0x001c


	//----- nvinfo : EIATTR_SW_WAR
	.align		4
.L_21:
        /*0088*/ 	.byte	0x04, 0x36
        /*008a*/ 	.short	(.L_23 - .L_22)
.L_22:
        /*008c*/ 	.word	0x00000008
.L_23:


//--------------------- .nv.callgraph             --------------------------
	.section	.nv.callgraph,"",@"SHT_CUDA_CALLGRAPH"
	.align	4
	.sectionentsize	8
	.align		4
        /*0000*/ 	.word	0x00000000
	.align		4
        /*0004*/ 	.word	0xffffffff
	.align		4
        /*0008*/ 	.word	0x00000000
	.align		4
        /*000c*/ 	.word	0xfffffffe
	.align		4
        /*0010*/ 	.word	0x00000000
	.align		4
        /*0014*/ 	.word	0xfffffffd
	.align		4
        /*0018*/ 	.word	0x00000000
	.align		4
        /*001c*/ 	.word	0xfffffffc


//--------------------- .text._Z20yuyv_to_ascii_kernelPhS_iii --------------------------
	.section	.text._Z20yuyv_to_ascii_kernelPhS_iii,"ax",@progbits
	.align	128
        .global         _Z20yuyv_to_ascii_kernelPhS_iii
        .type           _Z20yuyv_to_ascii_kernelPhS_iii,@function
        .size           _Z20yuyv_to_ascii_kernelPhS_iii,(.L_x_1 - _Z20yuyv_to_ascii_kernelPhS_iii)
        .other          _Z20yuyv_to_ascii_kernelPhS_iii,@"STO_CUDA_ENTRY STV_DEFAULT"
_Z20yuyv_to_ascii_kernelPhS_iii:
.text._Z20yuyv_to_ascii_kernelPhS_iii:
[----:B------:R-:W-:Y:S08]  /*0000*/  LDC R1, c[0x0][0x37c] ;  /* 0x0000df00ff017b82 */ /* 0x000ff00000000800 */
[----:B------:R-:W0:Y:S01]  /*0010*/  LDC R4, c[0x0][0x398] ;  /* 0x0000e600ff047b82 */ /* 0x000e220000000800 */
[----:B------:R-:W1:Y:S07]  /*0020*/  S2R R13, SR_TID.X ;  /* 0x00000000000d7919 */ /* 0x000e6e0000002100 */
[----:B------:R-:W2:Y:S08]  /*0030*/  LDC R5, c[0x0][0x394] ;  /* 0x0000e500ff057b82 */ /* 0x000eb00000000800 */
[----:B------:R-:W3:Y:S01]  /*0040*/  LDC R7, c[0x0][0x390] ;  /* 0x0000e400ff077b82 */ /* 0x000ee20000000800 */
[----:B0-----:R-:W-:-:S07]  /*0050*/  IABS R9, R4 ;  /* 0x0000000400097213 */ /* 0x001fce0000000000 */
[----:B------:R-:W0:Y:S01]  /*0060*/  S2UR UR5, SR_CTAID.Y ;  /* 0x00000000000579c3 */ /* 0x000e220000002600 */
[----:B------:R-:W4:Y:S07]  /*0070*/  I2F.RP R0, R9 ;  /* 0x0000000900007306 */ /* 0x000f2e0000209400 */
[----:B------:R-:W1:Y:S01]  /*0080*/  S2UR UR4, SR_CTAID.X ;  /* 0x00000000000479c3 */ /* 0x000e620000002500 */
[----:B----4-:R-:W4:Y:S02]  /*0090*/  MUFU.RCP R0, R0 ;  /* 0x0000000000007308 */ /* 0x010f240000001000 */
[----:B----4-:R-:W-:Y:S01]  /*00a0*/  VIADD R2, R0, 0xffffffe ;  /* 0x0ffffffe00027836 */ /* 0x010fe20000000000 */
[----:B---3--:R-:W-:-:S05]  /*00b0*/  IABS R0, R7 ;  /* 0x0000000700007213 */ /* 0x008fca0000000000 */
[----:B------:R3:W4:Y:S02]  /*00c0*/  F2I.FTZ.U32.TRUNC.NTZ R3, R2 ;  /* 0x0000000200037305 */ /* 0x000724000021f000 */
[----:B---3--:R-:W-:Y:S02]  /*00d0*/  IMAD.MOV.U32 R2, RZ, RZ, RZ ;  /* 0x000000ffff027224 */ /* 0x008fe400078e00ff */
[----:B----4-:R-:W-:-:S04]  /*00e0*/  IMAD.MOV R6, RZ, RZ, -R3 ;  /* 0x000000ffff067224 */ /* 0x010fc800078e0a03 */
[----:B------:R-:W-:Y:S01]  /*00f0*/  IMAD R11, R6, R9, RZ ;  /* 0x00000009060b7224 */ /* 0x000fe200078e02ff */
[----:B--2---:R-:W-:-:S03]  /*0100*/  IABS R6, R5 ;  /* 0x0000000500067213 */ /* 0x004fc60000000000 */
[----:B------:R-:W-:Y:S02]  /*0110*/  IMAD.HI.U32 R3, R3, R11, R2 ;  /* 0x0000000b03037227 */ /* 0x000fe400078e0002 */
[----:B------:R-:W0:Y:S04]  /*0120*/  S2R R11, SR_TID.Y ;  /* 0x00000000000b7919 */ /* 0x000e280000002200 */
[----:B------:R-:W-:-:S04]  /*0130*/  IMAD.HI.U32 R2, R3, R6, RZ ;  /* 0x0000000603027227 */ /* 0x000fc800078e00ff */
[----:B------:R-:W-:Y:S02]  /*0140*/  IMAD.MOV R10, RZ, RZ, -R2 ;  /* 0x000000ffff0a7224 */ /* 0x000fe400078e0a02 */
[----:B------:R-:W-:-:S04]  /*0150*/  IMAD.HI.U32 R3, R3, R0, RZ ;  /* 0x0000000003037227 */ /* 0x000fc800078e00ff */
[----:B------:R-:W-:Y:S02]  /*0160*/  IMAD R6, R9, R10, R6 ;  /* 0x0000000a09067224 */ /* 0x000fe400078e0206 */
[----:B------:R-:W-:-:S03]  /*0170*/  IMAD.MOV R8, RZ, RZ, -R3 ;  /* 0x000000ffff087224 */ /* 0x000fc600078e0a03 */
[C---:B------:R-:W-:Y:S01]  /*0180*/  ISETP.GT.U32.AND P0, PT, R9.reuse, R6, PT ;  /* 0x000000060900720c */ /* 0x040fe20003f04070 */
[C---:B------:R-:W-:Y:S02]  /*0190*/  IMAD R0, R9.reuse, R8, R0 ;  /* 0x0000000809007224 */ /* 0x040fe400078e0200 */
[----:B------:R-:W1:Y:S03]  /*01a0*/  LDC R8, c[0x0][0x360] ;  /* 0x0000d800ff087b82 */ /* 0x000e660000000800 */
[----:B------:R-:W-:-:S05]  /*01b0*/  ISETP.GT.U32.AND P2, PT, R9, R0, PT ;  /* 0x000000000900720c */ /* 0x000fca0003f44070 */
[----:B------:R-:W0:Y:S02]  /*01c0*/  LDC R10, c[0x0][0x364] ;  /* 0x0000d900ff0a7b82 */ /* 0x000e240000000800 */
[----:B------:R-:W-:Y:S02]  /*01d0*/  @!P0 IMAD.IADD R6, R6, 0x1, -R9 ;  /* 0x0000000106068824 */ /* 0x000fe400078e0a09 */
[----:B------:R-:W-:-:S03]  /*01e0*/  @!P0 VIADD R2, R2, 0x1 ;  /* 0x0000000102028836 */ /* 0x000fc60000000000 */
[-C--:B------:R-:W-:Y:S01]  /*01f0*/  ISETP.GE.U32.AND P3, PT, R6, R9.reuse, PT ;  /* 0x000000090600720c */ /* 0x080fe20003f66070 */
[----:B------:R-:W-:Y:S01]  /*0200*/  @!P2 IMAD.IADD R0, R0, 0x1, -R9 ;  /* 0x000000010000a824 */ /* 0x000fe200078e0a09 */
[-C--:B------:R-:W-:Y:S01]  /*0210*/  LOP3.LUT R6, R5, R4.reuse, RZ, 0x3c, !PT ;  /* 0x0000000405067212 */ /* 0x080fe200078e3cff */
[----:B------:R-:W-:Y:S01]  /*0220*/  @!P2 VIADD R3, R3, 0x1 ;  /* 0x000000010303a836 */ /* 0x000fe20000000000 */
[----:B------:R-:W-:Y:S02]  /*0230*/  ISETP.NE.AND P2, PT, R4, RZ, PT ;  /* 0x000000ff0400720c */ /* 0x000fe40003f45270 */
[----:B------:R-:W-:Y:S02]  /*0240*/  ISETP.GE.U32.AND P4, PT, R0, R9, PT ;  /* 0x000000090000720c */ /* 0x000fe40003f86070 */
[----:B------:R-:W-:Y:S02]  /*0250*/  LOP3.LUT R0, R7, R4, RZ, 0x3c, !PT ;  /* 0x0000000407007212 */ /* 0x000fe400078e3cff */
[----:B------:R-:W-:-:S02]  /*0260*/  ISETP.GE.AND P1, PT, R6, RZ, PT ;  /* 0x000000ff0600720c */ /* 0x000fc40003f26270 */
[----:B------:R-:W-:Y:S01]  /*0270*/  ISETP.GE.AND P0, PT, R0, RZ, PT ;  /* 0x000000ff0000720c */ /* 0x000fe20003f06270 */
[----:B------:R-:W-:Y:S01]  /*0280*/  @P3 VIADD R2, R2, 0x1 ;  /* 0x0000000102023836 */ /* 0x000fe20000000000 */
[----:B------:R-:W-:Y:S01]  /*0290*/  LOP3.LUT R9, RZ, R4, RZ, 0x33, !PT ;  /* 0x00000004ff097212 */ /* 0x000fe200078e33ff */
[----:B0-----:R-:W-:-:S03]  /*02a0*/  IMAD R0, R10, UR5, R11 ;  /* 0x000000050a007c24 */ /* 0x001fc6000f8e020b */
[----:B------:R-:W-:Y:S01]  /*02b0*/  MOV R6, R2 ;  /* 0x0000000200067202 */ /* 0x000fe20000000f00 */
[----:B------:R-:W-:-:S04]  /*02c0*/  @P4 VIADD R3, R3, 0x1 ;  /* 0x0000000103034836 */ /* 0x000fc80000000000 */
[----:B------:R-:W-:Y:S02]  /*02d0*/  IMAD.MOV.U32 R2, RZ, RZ, R3 ;  /* 0x000000ffff027224 */ /* 0x000fe400078e0003 */
[----:B------:R-:W-:Y:S02]  /*02e0*/  @!P1 IMAD.MOV R6, RZ, RZ, -R6 ;  /* 0x000000ffff069224 */ /* 0x000fe400078e0a06 */
[----:B------:R-:W-:Y:S02]  /*02f0*/  @!P0 IMAD.MOV R2, RZ, RZ, -R2 ;  /* 0x000000ffff028224 */ /* 0x000fe400078e0a02 */
[----:B-1----:R-:W-:Y:S01]  /*0300*/  IMAD R3, R8, UR4, R13 ;  /* 0x0000000408037c24 */ /* 0x002fe2000f8e020d */
[C---:B------:R-:W-:Y:S02]  /*0310*/  SEL R11, R9.reuse, R6, !P2 ;  /* 0x00000006090b7207 */ /* 0x040fe40005000000 */
[----:B------:R-:W-:Y:S02]  /*0320*/  SEL R2, R9, R2, !P2 ;  /* 0x0000000209027207 */ /* 0x000fe40005000000 */
[----:B------:R-:W-:-:S04]  /*0330*/  ISETP.GE.AND P0, PT, R0, R11, PT ;  /* 0x0000000b0000720c */ /* 0x000fc80003f06270 */
[----:B------:R-:W-:-:S13]  /*0340*/  ISETP.GE.OR P0, PT, R3, R2, P0 ;  /* 0x000000020300720c */ /* 0x000fda0000706670 */
[----:B------:R-:W-:Y:S05]  /*0350*/  @P0 EXIT ;  /* 0x000000000000094d */ /* 0x000fea0003800000 */
[-C--:B------:R-:W-:Y:S02]  /*0360*/  IMAD R9, R3, R4.reuse, RZ ;  /* 0x0000000403097224 */ /* 0x080fe400078e02ff */
[----:B------:R-:W-:Y:S02]  /*0370*/  IMAD R6, R0, R7, RZ ;  /* 0x0000000700067224 */ /* 0x000fe400078e02ff */
[----:B------:R-:W-:Y:S02]  /*0380*/  IMAD R5, R7, R5, RZ ;  /* 0x0000000507057224 */ /* 0x000fe400078e02ff */
[----:B------:R-:W-:-:S05]  /*0390*/  IMAD R6, R6, R4, R9 ;  /* 0x0000000406067224 */ /* 0x000fca00078e0209 */
[----:B------:R-:W-:-:S13]  /*03a0*/  ISETP.GE.AND P0, PT, R6, R5, PT ;  /* 0x000000050600720c */ /* 0x000fda0003f06270 */
[----:B------:R-:W-:Y:S05]  /*03b0*/  @P0 EXIT ;  /* 0x000000000000094d */ /* 0x000fea0003800000 */
[----:B------:R-:W0:Y:S01]  /*03c0*/  LDCU.128 UR8, c[0x0][0x380] ;  /* 0x00007000ff0877ac */ /* 0x000e220008000c00 */
[----:B------:R-:W-:Y:S01]  /*03d0*/  LOP3.LUT R9, R9, 0x1, RZ, 0xc0, !PT ;  /* 0x0000000109097812 */ /* 0x000fe200078ec0ff */
[----:B------:R-:W-:Y:S01]  /*03e0*/  IMAD.SHL.U32 R6, R6, 0x2, RZ ;  /* 0x0000000206067824 */ /* 0x000fe200078e00ff */
[----:B------:R-:W1:Y:S01]  /*03f0*/  LDCU.64 UR4, c[0x0][0x358] ;  /* 0x00006b00ff0477ac */ /* 0x000e620008000a00 */
[----:B------:R-:W-:Y:S01]  /*0400*/  IMAD.MOV.U32 R11, RZ, RZ, 0x1 ;  /* 0x00000001ff0b7424 */ /* 0x000fe200078e00ff */
[----:B------:R-:W-:-:S04]  /*0410*/  ISETP.NE.U32.AND P0, PT, R9, 0x1, PT ;  /* 0x000000010900780c */ /* 0x000fc80003f05070 */
[C---:B------:R-:W-:Y:S02]  /*0420*/  SEL R7, R11.reuse, 0xffffffff, P0 ;  /* 0xffffffff0b077807 */ /* 0x040fe40000000000 */
[----:B------:R-:W-:Y:S02]  /*0430*/  SEL R11, R11, 0x3, !P0 ;  /* 0x000000030b0b7807 */ /* 0x000fe40004000000 */
[----:B------:R-:W-:Y:S02]  /*0440*/  SEL R9, RZ, 0xffffffff, P0 ;  /* 0xffffffffff097807 */ /* 0x000fe40000000000 */
[----:B0-----:R-:W-:-:S04]  /*0450*/  IADD3 R4, P1, PT, R6, UR8, RZ ;  /* 0x0000000806047c10 */ /* 0x001fc8000ff3e0ff */
[----:B------:R-:W-:Y:S02]  /*0460*/  LEA.HI.X.SX32 R5, R6, UR9, 0x1, P1 ;  /* 0x0000000906057c11 */ /* 0x000fe400088f0eff */
[-C--:B------:R-:W-:Y:S02]  /*0470*/  IADD3 R6, P0, PT, R7, R4.reuse, RZ ;  /* 0x0000000407067210 */ /* 0x080fe40007f1e0ff */
[----:B------:R-:W-:Y:S02]  /*0480*/  IADD3 R8, P1, PT, R11, R4, RZ ;  /* 0x000000040b087210 */ /* 0x000fe40007f3e0ff */
[----:B------:R-:W-:Y:S01]  /*0490*/  IADD3.X R7, PT, PT, R9, R5, RZ, P0, !PT ;  /* 0x0000000509077210 */ /* 0x000fe200007fe4ff */
[----:B-1----:R-:W2:Y:S02]  /*04a0*/  LDG.E.U8 R4, desc[UR4][R4.64] ;  /* 0x0000000404047981 */ /* 0x002ea4000c1e1100 */
[----:B------:R-:W-:Y:S02]  /*04b0*/  IMAD.X R9, RZ, RZ, R5, P1 ;  /* 0x000000ffff097224 */ /* 0x000fe400008e0605 */
[----:B------:R-:W3:Y:S04]  /*04c0*/  LDG.E.U8 R6, desc[UR4][R6.64] ;  /* 0x0000000406067981 */ /* 0x000ee8000c1e1100 */
[----:B------:R-:W4:Y:S01]  /*04d0*/  LDG.E.U8 R8, desc[UR4][R8.64] ;  /* 0x0000000408087981 */ /* 0x000f22000c1e1100 */
[----:B------:R-:W-:-:S02]  /*04e0*/  IMAD.MOV.U32 R11, RZ, RZ, 0x12a ;  /* 0x0000012aff0b7424 */ /* 0x000fc400078e00ff */
[----:B------:R-:W-:-:S05]  /*04f0*/  IMAD R3, R0, R2, R3 ;  /* 0x0000000200037224 */ /* 0x000fca00078e0203 */
[----:B------:R-:W-:-:S04]  /*0500*/  IADD3 R2, P0, PT, R3, UR10, RZ ;  /* 0x0000000a03027c10 */ /* 0x000fc8000ff1e0ff */
[----:B------:R-:W-:Y:S01]  /*0510*/  LEA.HI.X.SX32 R3, R3, UR11, 0x1, P0 ;  /* 0x0000000b03037c11 */ /* 0x000fe200080f0eff */
[----:B--2---:R-:W-:Y:S02]  /*0520*/  IMAD R12, R4, R11, -0x1220 ;  /* 0xffffede0040c7424 */ /* 0x004fe400078e020b */
[----:B---3--:R-:W-:Y:S02]  /*0530*/  VIADD R10, R6, 0xffffff80 ;  /* 0xffffff80060a7836 */ /* 0x008fe40000000000 */
[----:B----4-:R-:W-:Y:S02]  /*0540*/  VIADD R11, R8, 0xffffff80 ;  /* 0xffffff80080b7836 */ /* 0x010fe40000000000 */
[C-C-:B------:R-:W-:Y:S02]  /*0550*/  IMAD R13, R10.reuse, -0x64, R12.reuse ;  /* 0xffffff9c0a0d7824 */ /* 0x140fe400078e020c */
[----:B------:R-:W-:Y:S02]  /*0560*/  IMAD R12, R11, 0x199, R12 ;  /* 0x000001990b0c7824 */ /* 0x000fe400078e020c */
[----:B------:R-:W-:-:S02]  /*0570*/  IMAD R10, R10, 0x268, R13 ;  /* 0x000002680a0a7824 */ /* 0x000fc400078e020d */
[----:B------:R-:W-:Y:S01]  /*0580*/  IMAD R11, R11, -0xd0, R13 ;  /* 0xffffff300b0b7824 */ /* 0x000fe200078e020d */
[----:B------:R-:W-:Y:S02]  /*0590*/  SHF.R.S32.HI R12, RZ, 0x8, R12 ;  /* 0x00000008ff0c7819 */ /* 0x000fe4000001140c */
[----:B------:R-:W-:Y:S02]  /*05a0*/  SHF.R.S32.HI R10, RZ, 0x8, R10 ;  /* 0x00000008ff0a7819 */ /* 0x000fe4000001140a */
[----:B------:R-:W-:Y:S02]  /*05b0*/  SHF.R.S32.HI R11, RZ, 0x8, R11 ;  /* 0x00000008ff0b7819 */ /* 0x000fe4000001140b */
[----:B------:R-:W-:Y:S02]  /*05c0*/  VIMNMX.RELU R12, PT, PT, R12, 0xff, PT ;  /* 0x000000ff0c0c7848 */ /* 0x000fe40003fe1100 */
[----:B------:R-:W-:Y:S02]  /*05d0*/  VIMNMX.RELU R10, PT, PT, R10, 0xff, PT ;  /* 0x000000ff0a0a7848 */ /* 0x000fe40003fe1100 */
[----:B------:R-:W-:-:S04]  /*05e0*/  VIMNMX.RELU R11, PT, PT, R11, 0xff, PT ;  /* 0x000000ff0b0b7848 */ /* 0x000fc80003fe1100 */
[----:B------:R-:W-:-:S04]  /*05f0*/  IADD3 R10, PT, PT, R11, R12, R10 ;  /* 0x0000000c0b0a7210 */ /* 0x000fc80007ffe00a */
[----:B------:R-:W-:-:S05]  /*0600*/  LOP3.LUT R10, R10, 0xffff, RZ, 0xc0, !PT ;  /* 0x0000ffff0a0a7812 */ /* 0x000fca00078ec0ff */
[----:B------:R-:W-:-:S05]  /*0610*/  IMAD R4, R10, 0x5556, RZ ;  /* 0x000055560a047824 */ /* 0x000fca00078e02ff */
[----:B------:R-:W-:-:S04]  /*0620*/  SHF.R.U32.HI R4, RZ, 0x10, R4 ;  /* 0x00000010ff047819 */ /* 0x000fc80000011604 */
[----:B------:R-:W-:-:S05]  /*0630*/  PRMT R4, R4, 0x9910, RZ ;  /* 0x0000991004047816 */ /* 0x000fca00000000ff */
[----:B------:R-:W-:-:S05]  /*0640*/  IMAD R0, R4, 0xa, RZ ;  /* 0x0000000a04007824 */ /* 0x000fca00078e02ff */
[----:B------:R-:W-:-:S04]  /*0650*/  LOP3.LUT R0, R0, 0xffff, RZ, 0xc0, !PT ;  /* 0x0000ffff00007812 */ /* 0x000fc800078ec0ff */
[----:B------:R-:W-:-:S05]  /*0660*/  SHF.R.U32.HI R5, RZ, 0x8, R0 ;  /* 0x00000008ff057819 */ /* 0x000fca0000011600 */
[----:B------:R-:W-:Y:S01]  /*0670*/  STG.E.U8 desc[UR4][R2.64], R5 ;  /* 0x0000000502007986 */ /* 0x000fe2000c101104 */
[----:B------:R-:W-:Y:S05]  /*0680*/  EXIT ;  /* 0x000000000000794d */ /* 0x000fea0003800000 */
.L_x_0:
[----:B------:R-:W-:-:S00]  /*0690*/  BRA `(.L_x_0) ;  /* 0xfffffffc00fc7947 */ /* 0x000fc0000383ffff */
[----:B------:R-:W-:-:S00]  /*06a0*/  NOP ;  /* 0x0000000000007918 */ /* 0x000fc00000000000 */
        /* <DEDUP_REMOVED lines=13> */
.L_x_1:


//--------------------- .nv.shared.reserved.0     --------------------------
	.section	.nv.shared.reserved.0,"aw",@nobits
	.weak		__nv_reservedSMEM_offset_0_alias
	.size		__nv_reservedSMEM_offset_0_alias, 0, 64
	.other		__nv_reservedSMEM_offset_0_alias,@"STO_CUDA_RESERVED_SHARED STV_DEFAULT"
__nv_reservedSMEM_offset_0_alias:
	.zero		0
	.zero		64


//--------------------- .nv.constant0._Z20yuyv_to_ascii_kernelPhS_iii --------------------------
	.section	.nv.constant0._Z20yuyv_to_ascii_kernelPhS_iii,"a",@progbits
	.sectionflags	@""
	.align	4
.nv.constant0._Z20yuyv_to_ascii_kernelPhS_iii:
	.zero		924


//--------------------- SYMBOLS --------------------------

	.type		.nv.reservedSmem.offset0,@object
	.size		.nv.reservedSmem.offset0,0x4
